//
// Generated by NVIDIA NVVM Compiler
//
// Compiler Build ID: CL-36424714
// Cuda compilation tools, release 13.0, V13.0.88
// Based on NVVM 20.0.0
//

.version 9.0
.target sm_100
.address_size 64

	// .globl	_Z18dot_product_kernelPfS_S_j
// _ZZ18dot_product_kernelPfS_S_jE5avg_x has been demoted
// _ZZ18dot_product_kernelPfS_S_jE5avg_y has been demoted

.visible .entry _Z18dot_product_kernelPfS_S_j(
	.param .u64 .ptr .align 1 _Z18dot_product_kernelPfS_S_j_param_0,
	.param .u64 .ptr .align 1 _Z18dot_product_kernelPfS_S_j_param_1,
	.param .u64 .ptr .align 1 _Z18dot_product_kernelPfS_S_j_param_2,
	.param .u32 _Z18dot_product_kernelPfS_S_j_param_3
)
{
	.reg .pred 	%p<7>;
	.reg .b32 	%r<22>;
	.reg .b32 	%f<18>;
	.reg .b64 	%rd<10>;
	.reg .b64 	%fd<10>;
	// demoted variable
	.shared .align 4 .b8 _ZZ18dot_product_kernelPfS_S_jE5avg_x[1024];
	// demoted variable
	.shared .align 4 .b8 _ZZ18dot_product_kernelPfS_S_jE5avg_y[1024];
	ld.param.u64 	%rd3, [_Z18dot_product_kernelPfS_S_j_param_0];
	ld.param.u64 	%rd4, [_Z18dot_product_kernelPfS_S_j_param_1];
	ld.param.u64 	%rd5, [_Z18dot_product_kernelPfS_S_j_param_2];
	ld.param.u32 	%r11, [_Z18dot_product_kernelPfS_S_j_param_3];
	mov.u32 	%r1, %tid.x;
	mov.u32 	%r21, %ntid.x;
	mov.u32 	%r12, %ctaid.x;
	mad.lo.s32 	%r20, %r21, %r12, %r1;
	setp.ge.u32 	%p1, %r20, %r11;
	mov.f32 	%f16, 0f00000000;
	mov.f32 	%f17, %f16;
	@%p1 bra 	$L__BB0_4;
	mov.u32 	%r13, %nctaid.x;
	mul.lo.s32 	%r4, %r21, %r13;
	cvta.to.global.u64 	%rd1, %rd3;
	cvta.to.global.u64 	%rd2, %rd4;
	mov.f64 	%fd8, 0d0000000000000000;
	mov.f64 	%fd9, %fd8;
$L__BB0_2:
	mul.wide.u32 	%rd6, %r20, 4;
	add.s64 	%rd7, %rd1, %rd6;
	ld.global.f32 	%f6, [%rd7];
	cvt.f64.f32 	%fd6, %f6;
	add.f64 	%fd9, %fd9, %fd6;
	add.s64 	%rd8, %rd2, %rd6;
	ld.global.f32 	%f7, [%rd8];
	cvt.f64.f32 	%fd7, %f7;
	add.f64 	%fd8, %fd8, %fd7;
	add.s32 	%r20, %r20, %r4;
	setp.lt.u32 	%p2, %r20, %r11;
	@%p2 bra 	$L__BB0_2;
	cvt.rn.f32.f64 	%f16, %fd9;
	cvt.rn.f32.f64 	%f17, %fd8;
$L__BB0_4:
	shl.b32 	%r14, %r1, 2;
	mov.u32 	%r15, _ZZ18dot_product_kernelPfS_S_jE5avg_x;
	add.s32 	%r7, %r15, %r14;
	st.shared.f32 	[%r7], %f16;
	mov.u32 	%r16, _ZZ18dot_product_kernelPfS_S_jE5avg_y;
	add.s32 	%r8, %r16, %r14;
	st.shared.f32 	[%r8], %f17;
	bar.sync 	0;
	setp.lt.u32 	%p3, %r21, 2;
	@%p3 bra 	$L__BB0_8;
$L__BB0_5:
	shr.u32 	%r10, %r21, 1;
	setp.ge.u32 	%p4, %r1, %r10;
	@%p4 bra 	$L__BB0_7;
	shl.b32 	%r17, %r10, 2;
	add.s32 	%r18, %r7, %r17;
	ld.shared.f32 	%f8, [%r18];
	ld.shared.f32 	%f9, [%r7];
	add.f32 	%f10, %f8, %f9;
	st.shared.f32 	[%r7], %f10;
	add.s32 	%r19, %r8, %r17;
	ld.shared.f32 	%f11, [%r19];
	ld.shared.f32 	%f12, [%r8];
	add.f32 	%f13, %f11, %f12;
	st.shared.f32 	[%r8], %f13;
$L__BB0_7:
	bar.sync 	0;
	setp.gt.u32 	%p5, %r21, 3;
	mov.u32 	%r21, %r10;
	@%p5 bra 	$L__BB0_5;
$L__BB0_8:
	setp.ne.s32 	%p6, %r1, 0;
	@%p6 bra 	$L__BB0_10;
	ld.shared.f32 	%f14, [_ZZ18dot_product_kernelPfS_S_jE5avg_x];
	cvta.to.global.u64 	%rd9, %rd5;
	atom.global.add.f32 	%f15, [%rd9], %f14;
$L__BB0_10:
	ret;

}


// ===== COMPILED SASS (sm_100) =====

	.target	sm_100

	.elftype	@"ET_EXEC"


//--------------------- .note.nv.tkinfo           --------------------------
	.section	.note.nv.tkinfo,"",@"SHT_NOTE"
	.sectionflags	@"SHF_NOTE_NV_TKINFO"
	.tkinfo
        /*0018*/ 	.word	0x00000002
        /*0030*/ 	.string	""
        /*0030*/ 	.string	"ptxas"
        /*0030*/ 	.string	"Cuda compilation tools, release 13.0, V13.0.88"
        /*0030*/ 	.string	"Build cuda_13.0.r13.0/compiler.36424714_0"
        /*0030*/ 	.string	"-arch sm_100 -m 64 "



//--------------------- .note.nv.cuinfo           --------------------------
	.section	.note.nv.cuinfo,"",@"SHT_NOTE"
	.sectionflags	@"SHF_NOTE_NV_CUINFO"
        /*0018*/ 	.short	0x0002
        /*001a*/ 	.short	0x0064
        /*001c*/ 	.short	0x0082
	.zero		2


//--------------------- .nv.info                  --------------------------
	.section	.nv.info,"",@"SHT_CUDA_INFO"
	.align	4


	//----- nvinfo : EIATTR_REGCOUNT
	.align		4
        /*0000*/ 	.byte	0x04, 0x2f
        /*0002*/ 	.short	(.L_1 - .L_0)
	.align		4
.L_0:
        /*0004*/ 	.word	index@(_Z18dot_product_kernelPfS_S_j)
        /*0008*/ 	.word	0x00000017


	//----- nvinfo : EIATTR_FRAME_SIZE
	.align		4
.L_1:
        /*000c*/ 	.byte	0x04, 0x11
        /*000e*/ 	.short	(.L_3 - .L_2)
	.align		4
.L_2:
        /*0010*/ 	.word	index@(_Z18dot_product_kernelPfS_S_j)
        /*0014*/ 	.word	0x00000000


	//----- nvinfo : EIATTR_MIN_STACK_SIZE
	.align		4
.L_3:
        /*0018*/ 	.byte	0x04, 0x12
        /*001a*/ 	.short	(.L_5 - .L_4)
	.align		4
.L_4:
        /*001c*/ 	.word	index@(_Z18dot_product_kernelPfS_S_j)
        /*0020*/ 	.word	0x00000000
.L_5:


//--------------------- .nv.compat                --------------------------
	.section	.nv.compat,"",@"SHT_CUDA_COMPAT_INFO"
	.align	4
        /*0000*/ 	.byte	0x02, 0x09, 0x00, 0x00, 0x02, 0x02, 0x01, 0x00, 0x02, 0x05, 0x05, 0x00, 0x03, 0x07, 0x01, 0x01
        /*0010*/ 	.byte	0x02, 0x03, 0x00, 0x00, 0x02, 0x06, 0x01, 0x00, 0x04, 0x0b, 0x08, 0x00, 0x01, 0x00, 0x00, 0x00
        /*0020*/ 	.byte	0x00, 0x00, 0x00, 0x00


//--------------------- .nv.info._Z18dot_product_kernelPfS_S_j --------------------------
	.section	.nv.info._Z18dot_product_kernelPfS_S_j,"",@"SHT_CUDA_INFO"
	.sectionflags	@""
	.align	4


	//----- nvinfo : EIATTR_CUDA_API_VERSION
	.align		4
        /*0000*/ 	.byte	0x04, 0x37
        /*0002*/ 	.short	(.L_7 - .L_6)
.L_6:
        /*0004*/ 	.word	0x00000082


	//----- nvinfo : EIATTR_KPARAM_INFO
	.align		4
.L_7:
        /*0008*/ 	.byte	0x04, 0x17
        /*000a*/ 	.short	(.L_9 - .L_8)
.L_8:
        /*000c*/ 	.word	0x00000000
        /*0010*/ 	.short	0x0003
        /*0012*/ 	.short	0x0018
        /*0014*/ 	.byte	0x00, 0xf0, 0x11, 0x00


	//----- nvinfo : EIATTR_KPARAM_INFO
	.align		4
.L_9:
        /*0018*/ 	.byte	0x04, 0x17
        /*001a*/ 	.short	(.L_11 - .L_10)
.L_10:
        /*001c*/ 	.word	0x00000000
        /*0020*/ 	.short	0x0002
        /*0022*/ 	.short	0x0010
        /*0024*/ 	.byte	0x00, 0xf5, 0x21, 0x00


	//----- nvinfo : EIATTR_KPARAM_INFO
	.align		4
.L_11:
        /*0028*/ 	.byte	0x04, 0x17
        /*002a*/ 	.short	(.L_13 - .L_12)
.L_12:
        /*002c*/ 	.word	0x00000000
        /*0030*/ 	.short	0x0001
        /*0032*/ 	.short	0x0008
        /*0034*/ 	.byte	0x00, 0xf5, 0x21, 0x00


	//----- nvinfo : EIATTR_KPARAM_INFO
	.align		4
.L_13:
        /*0038*/ 	.byte	0x04, 0x17
        /*003a*/ 	.short	(.L_15 - .L_14)
.L_14:
        /*003c*/ 	.word	0x00000000
        /*0040*/ 	.short	0x0000
        /*0042*/ 	.short	0x0000
        /*0044*/ 	.byte	0x00, 0xf5, 0x21, 0x00


	//----- nvinfo : EIATTR_SPARSE_MMA_MASK
	.align		4
.L_15:
        /*0048*/ 	.byte	0x03, 0x50
        /*004a*/ 	.short	0x0000


	//----- nvinfo : EIATTR_MAXREG_COUNT
	.align		4
        /*004c*/ 	.byte	0x03, 0x1b
        /*004e*/ 	.short	0x00ff


	//----- nvinfo : EIATTR_NUM_BARRIERS
	.align		4
        /*0050*/ 	.byte	0x02, 0x4c
        /*0052*/ 	.byte	0x01
	.zero		1


	//----- nvinfo : EIATTR_MERCURY_ISA_VERSION
	.align		4
        /*0054*/ 	.byte	0x03, 0x5f
        /*0056*/ 	.short	0x0101


	//----- nvinfo : EIATTR_VRC_CTA_INIT_COUNT
	.align		4
        /*0058*/ 	.byte	0x02, 0x4a
	.zero		1
	.zero		1


	//----- nvinfo : EIATTR_EXIT_INSTR_OFFSETS
	.align		4
        /*005c*/ 	.byte	0x04, 0x1c
        /*005e*/ 	.short	(.L_17 - .L_16)


	//   ....[0]....
.L_16:
        /*0060*/ 	.word	0x00000430


	//   ....[1]....
        /*0064*/ 	.word	0x000004a0


	//----- nvinfo : EIATTR_CRS_STACK_SIZE
	.align		4
.L_17:
        /*0068*/ 	.byte	0x04, 0x1e
        /*006a*/ 	.short	(.L_19 - .L_18)
.L_18:
        /*006c*/ 	.word	0x00000000


	//----- nvinfo : EIATTR_CBANK_PARAM_SIZE
	.align		4
.L_19:
        /*0070*/ 	.byte	0x03, 0x19
        /*0072*/ 	.short	0x001c


	//----- nvinfo : EIATTR_PARAM_CBANK
	.align		4
        /*0074*/ 	.byte	0x04, 0x0a
        /*0076*/ 	.short	(.L_21 - .L_20)
	.align		4
.L_20:
        /*0078*/ 	.word	index@(.nv.constant0._Z18dot_product_kernelPfS_S_j)
        /*007c*/ 	.short	0x0380
        /*007e*/ 	.short	0x001c


	//----- nvinfo : EIATTR_SW_WAR
	.align		4
.L_21:
        /*0080*/ 	.byte	0x04, 0x36
        /*0082*/ 	.short	(.L_23 - .L_22)
.L_22:
        /*0084*/ 	.word	0x00000008
.L_23:


//--------------------- .nv.callgraph             --------------------------
	.section	.nv.callgraph,"",@"SHT_CUDA_CALLGRAPH"
	.align	4
	.sectionentsize	8
	.align		4
        /*0000*/ 	.word	0x00000000
	.align		4
        /*0004*/ 	.word	0xffffffff
	.align		4
        /*0008*/ 	.word	0x00000000
	.align		4
        /*000c*/ 	.word	0xfffffffe
	.align		4
        /*0010*/ 	.word	0x00000000
	.align		4
        /*0014*/ 	.word	0xfffffffd
	.align		4
        /*0018*/ 	.word	0x00000000
	.align		4
        /*001c*/ 	.word	0xfffffffc


//--------------------- .text._Z18dot_product_kernelPfS_S_j --------------------------
	.section	.text._Z18dot_product_kernelPfS_S_j,"ax",@progbits
	.align	128
        .global         _Z18dot_product_kernelPfS_S_j
        .type           _Z18dot_product_kernelPfS_S_j,@function
        .size           _Z18dot_product_kernelPfS_S_j,(.L_x_9 - _Z18dot_product_kernelPfS_S_j)
        .other          _Z18dot_product_kernelPfS_S_j,@"STO_CUDA_ENTRY STV_DEFAULT"
_Z18dot_product_kernelPfS_S_j:
.text._Z18dot_product_kernelPfS_S_j:
[----:B------:R-:W-:Y:S01]  /*0000*/  LDC R1, c[0x0][0x37c] ;  /* 0x0000df00ff017b82 */ /* 0x000fe20000000800 */
[----:B------:R-:W0:Y:S01]  /*0010*/  S2R R0, SR_TID.X ;  /* 0x0000000000007919 */ /* 0x000e220000002100 */
[----:B------:R-:W1:Y:S01]  /*0020*/  LDCU UR4, c[0x0][0x360] ;  /* 0x00006c00ff0477ac */ /* 0x000e620008000800 */
[----:B------:R-:W-:Y:S01]  /*0030*/  BSSY.RECONVERGENT B0, `(.L_x_0) ;  /* 0x000001f000007945 */ /* 0x000fe20003800200 */
[----:B------:R-:W-:Y:S01]  /*0040*/  IMAD.MOV.U32 R10, RZ, RZ, RZ ;  /* 0x000000ffff0a7224 */ /* 0x000fe200078e00ff */
[----:B------:R-:W0:Y:S01]  /*0050*/  S2R R3, SR_CTAID.X ;  /* 0x0000000000037919 */ /* 0x000e220000002500 */
[----:B------:R-:W2:Y:S01]  /*0060*/  LDCU UR5, c[0x0][0x398] ;  /* 0x00007300ff0577ac */ /* 0x000ea20008000800 */
[----:B------:R-:W-:Y:S01]  /*0070*/  IMAD.MOV.U32 R4, RZ, RZ, RZ ;  /* 0x000000ffff047224 */ /* 0x000fe200078e00ff */
[----:B------:R-:W3:Y:S01]  /*0080*/  LDCU.64 UR8, c[0x0][0x358] ;  /* 0x00006b00ff0877ac */ /* 0x000ee20008000a00 */
[----:B-1----:R-:W-:Y:S02]  /*0090*/  IMAD.U32 R2, RZ, RZ, UR4 ;  /* 0x00000004ff027e24 */ /* 0x002fe4000f8e00ff */
[----:B0-----:R-:W-:-:S05]  /*00a0*/  IMAD R3, R3, UR4, R0 ;  /* 0x0000000403037c24 */ /* 0x001fca000f8e0200 */
[----:B--2---:R-:W-:-:S13]  /*00b0*/  ISETP.GE.U32.AND P0, PT, R3, UR5, PT ;  /* 0x0000000503007c0c */ /* 0x004fda000bf06070 */
[----:B---3--:R-:W-:Y:S05]  /*00c0*/  @P0 BRA `(.L_x_1) ;  /* 0x0000000000540947 */ /* 0x008fea0003800000 */
[----:B------:R-:W0:Y:S01]  /*00d0*/  LDC.64 R8, c[0x0][0x380] ;  /* 0x0000e000ff087b82 */ /* 0x000e220000000a00 */
[----:B------:R-:W1:Y:S01]  /*00e0*/  LDCU UR4, c[0x0][0x370] ;  /* 0x00006e00ff0477ac */ /* 0x000e620008000800 */
[----:B------:R-:W-:Y:S01]  /*00f0*/  BSSY.RECONVERGENT B1, `(.L_x_2) ;  /* 0x0000010000017945 */ /* 0x000fe20003800200 */
[----:B------:R-:W-:Y:S02]  /*0100*/  CS2R R4, SRZ ;  /* 0x0000000000047805 */ /* 0x000fe4000001ff00 */
[----:B------:R-:W-:-:S03]  /*0110*/  CS2R R10, SRZ ;  /* 0x00000000000a7805 */ /* 0x000fc6000001ff00 */
[----:B------:R-:W2:Y:S01]  /*0120*/  LDC.64 R6, c[0x0][0x388] ;  /* 0x0000e200ff067b82 */ /* 0x000ea20000000a00 */
[----:B-1----:R-:W-:-:S07]  /*0130*/  IMAD R20, R2, UR4, RZ ;  /* 0x0000000402147c24 */ /* 0x002fce000f8e02ff */
.L_x_3:
[----:B0-----:R-:W-:-:S04]  /*0140*/  IMAD.WIDE.U32 R12, R3, 0x4, R8 ;  /* 0x00000004030c7825 */ /* 0x001fc800078e0008 */
[----:B--2---:R-:W-:Y:S02]  /*0150*/  IMAD.WIDE.U32 R16, R3, 0x4, R6 ;  /* 0x0000000403107825 */ /* 0x004fe400078e0006 */
[----:B------:R-:W2:Y:S04]  /*0160*/  LDG.E R12, desc[UR8][R12.64] ;  /* 0x000000080c0c7981 */ /* 0x000ea8000c1e1900 */
[----:B------:R-:W3:Y:S01]  /*0170*/  LDG.E R16, desc[UR8][R16.64] ;  /* 0x0000000810107981 */ /* 0x000ee2000c1e1900 */
[----:B------:R-:W-:-:S04]  /*0180*/  IADD3 R3, PT, PT, R20, R3, RZ ;  /* 0x0000000314037210 */ /* 0x000fc80007ffe0ff */
[----:B------:R-:W-:Y:S01]  /*0190*/  ISETP.GE.U32.AND P0, PT, R3, UR5, PT ;  /* 0x0000000503007c0c */ /* 0x000fe2000bf06070 */
[----:B--2---:R-:W0:Y:S08]  /*01a0*/  F2F.F64.F32 R14, R12 ;  /* 0x0000000c000e7310 */ /* 0x004e300000201800 */
[----:B---3--:R-:W1:Y:S01]  /*01b0*/  F2F.F64.F32 R18, R16 ;  /* 0x0000001000127310 */ /* 0x008e620000201800 */
[----:B0-----:R-:W-:-:S02]  /*01c0*/  DADD R10, R14, R10 ;  /* 0x000000000e0a7229 */ /* 0x001fc4000000000a */
[----:B-1----:R-:W-:Y:S01]  /*01d0*/  DADD R4, R18, R4 ;  /* 0x0000000012047229 */ /* 0x002fe20000000004 */
[----:B------:R-:W-:Y:S10]  /*01e0*/  @!P0 BRA `(.L_x_3) ;  /* 0xfffffffc00d48947 */ /* 0x000ff4000383ffff */
[----:B------:R-:W-:Y:S05]  /*01f0*/  BSYNC.RECONVERGENT B1 ;  /* 0x0000000000017941 */ /* 0x000fea0003800200 */
.L_x_2:
[----:B------:R0:W1:Y:S08]  /*0200*/  F2F.F32.F64 R10, R10 ;  /* 0x0000000a000a7310 */ /* 0x0000700000301000 */
[----:B------:R0:W2:Y:S02]  /*0210*/  F2F.F32.F64 R4, R4 ;  /* 0x0000000400047310 */ /* 0x0000a40000301000 */
.L_x_1:
[----:B------:R-:W-:Y:S05]  /*0220*/  BSYNC.RECONVERGENT B0 ;  /* 0x0000000000007941 */ /* 0x000fea0003800200 */
.L_x_0:
[----:B------:R-:W3:Y:S01]  /*0230*/  S2UR UR6, SR_CgaCtaId ;  /* 0x00000000000679c3 */ /* 0x000ee20000008800 */
[----:B------:R-:W-:Y:S01]  /*0240*/  UMOV UR4, 0x400 ;  /* 0x0000040000047882 */ /* 0x000fe20000000000 */
[----:B------:R-:W-:Y:S01]  /*0250*/  ISETP.GE.U32.AND P0, PT, R2, 0x2, PT ;  /* 0x000000020200780c */ /* 0x000fe20003f06070 */
[----:B------:R-:W-:Y:S02]  /*0260*/  UIADD3 UR5, UPT, UPT, UR4, 0x400, URZ ;  /* 0x0000040004057890 */ /* 0x000fe4000fffe0ff */
[----:B---3--:R-:W-:Y:S02]  /*0270*/  ULEA UR4, UR6, UR4, 0x18 ;  /* 0x0000000406047291 */ /* 0x008fe4000f8ec0ff */
[----:B------:R-:W-:-:S04]  /*0280*/  ULEA UR5, UR6, UR5, 0x18 ;  /* 0x0000000506057291 */ /* 0x000fc8000f8ec0ff */
[C---:B------:R-:W-:Y:S02]  /*0290*/  LEA R3, R0.reuse, UR4, 0x2 ;  /* 0x0000000400037c11 */ /* 0x040fe4000f8e10ff */
[----:B0-----:R-:W-:-:S03]  /*02a0*/  LEA R5, R0, UR5, 0x2 ;  /* 0x0000000500057c11 */ /* 0x001fc6000f8e10ff */
[----:B-1----:R0:W-:Y:S04]  /*02b0*/  STS [R3], R10 ;  /* 0x0000000a03007388 */ /* 0x0021e80000000800 */
[----:B--2---:R0:W-:Y:S01]  /*02c0*/  STS [R5], R4 ;  /* 0x0000000405007388 */ /* 0x0041e20000000800 */
[----:B------:R-:W-:Y:S06]  /*02d0*/  BAR.SYNC.DEFER_BLOCKING 0x0 ;  /* 0x0000000000007b1d */ /* 0x000fec0000010000 */
[----:B------:R-:W-:Y:S05]  /*02e0*/  @!P0 BRA `(.L_x_4) ;  /* 0x00000000004c8947 */ /* 0x000fea0003800000 */
.L_x_7:
[----:B0-----:R-:W-:Y:S01]  /*02f0*/  SHF.R.U32.HI R10, RZ, 0x1, R2 ;  /* 0x00000001ff0a7819 */ /* 0x001fe20000011602 */
[----:B------:R-:W-:Y:S03]  /*0300*/  BSSY.RECONVERGENT B0, `(.L_x_5) ;  /* 0x000000d000007945 */ /* 0x000fe60003800200 */
[----:B------:R-:W-:-:S13]  /*0310*/  ISETP.GE.U32.AND P0, PT, R0, R10, PT ;  /* 0x0000000a0000720c */ /* 0x000fda0003f06070 */
[----:B------:R-:W-:Y:S05]  /*0320*/  @P0 BRA `(.L_x_6) ;  /* 0x0000000000280947 */ /* 0x000fea0003800000 */
[----:B------:R-:W-:Y:S01]  /*0330*/  IMAD R4, R10, 0x4, R3 ;  /* 0x000000040a047824 */ /* 0x000fe200078e0203 */
[----:B------:R-:W-:Y:S05]  /*0340*/  LDS R7, [R3] ;  /* 0x0000000003077984 */ /* 0x000fea0000000800 */
[----:B------:R-:W0:Y:S02]  /*0350*/  LDS R4, [R4] ;  /* 0x0000000004047984 */ /* 0x000e240000000800 */
[----:B0-----:R-:W-:Y:S01]  /*0360*/  FADD R6, R4, R7 ;  /* 0x0000000704067221 */ /* 0x001fe20000000000 */
[----:B------:R-:W-:-:S04]  /*0370*/  IMAD R7, R10, 0x4, R5 ;  /* 0x000000040a077824 */ /* 0x000fc800078e0205 */
[----:B------:R-:W-:Y:S04]  /*0380*/  STS [R3], R6 ;  /* 0x0000000603007388 */ /* 0x000fe80000000800 */
[----:B------:R-:W-:Y:S04]  /*0390*/  LDS R7, [R7] ;  /* 0x0000000007077984 */ /* 0x000fe80000000800 */
[----:B------:R-:W0:Y:S02]  /*03a0*/  LDS R8, [R5] ;  /* 0x0000000005087984 */ /* 0x000e240000000800 */
[----:B0-----:R-:W-:-:S05]  /*03b0*/  FADD R8, R7, R8 ;  /* 0x0000000807087221 */ /* 0x001fca0000000000 */
[----:B------:R0:W-:Y:S02]  /*03c0*/  STS [R5], R8 ;  /* 0x0000000805007388 */ /* 0x0001e40000000800 */
.L_x_6:
[----:B------:R-:W-:Y:S05]  /*03d0*/  BSYNC.RECONVERGENT B0 ;  /* 0x0000000000007941 */ /* 0x000fea0003800200 */
.L_x_5:
[----:B------:R-:W-:Y:S01]  /*03e0*/  BAR.SYNC.DEFER_BLOCKING 0x0 ;  /* 0x0000000000007b1d */ /* 0x000fe20000010000 */
[----:B------:R-:W-:Y:S02]  /*03f0*/  ISETP.GT.U32.AND P0, PT, R2, 0x3, PT ;  /* 0x000000030200780c */ /* 0x000fe40003f04070 */
[----:B------:R-:W-:-:S11]  /*0400*/  MOV R2, R10 ;  /* 0x0000000a00027202 */ /* 0x000fd60000000f00 */
[----:B------:R-:W-:Y:S05]  /*0410*/  @P0 BRA `(.L_x_7) ;  /* 0xfffffffc00b40947 */ /* 0x000fea000383ffff */
.L_x_4:
[----:B------:R-:W-:-:S13]  /*0420*/  ISETP.NE.AND P0, PT, R0, RZ, PT ;  /* 0x000000ff0000720c */ /* 0x000fda0003f05270 */
[----:B------:R-:W-:Y:S05]  /*0430*/  @P0 EXIT ;  /* 0x000000000000094d */ /* 0x000fea0003800000 */
[----:B------:R-:W1:Y:S01]  /*0440*/  S2UR UR5, SR_CgaCtaId ;  /* 0x00000000000579c3 */ /* 0x000e620000008800 */
[----:B------:R-:W-:-:S07]  /*0450*/  UMOV UR4, 0x400 ;  /* 0x0000040000047882 */ /* 0x000fce0000000000 */
[----:B0-----:R-:W0:Y:S01]  /*0460*/  LDC.64 R2, c[0x0][0x390] ;  /* 0x0000e400ff027b82 */ /* 0x001e220000000a00 */
[----:B-1----:R-:W-:-:S09]  /*0470*/  ULEA UR4, UR5, UR4, 0x18 ;  /* 0x0000000405047291 */ /* 0x002fd2000f8ec0ff */
[----:B------:R-:W0:Y:S04]  /*0480*/  LDS R5, [UR4] ;  /* 0x00000004ff057984 */ /* 0x000e280008000800 */
[----:B0-----:R-:W-:Y:S01]  /*0490*/  REDG.E.ADD.F32.FTZ.RN.STRONG.GPU desc[UR8][R2.64], R5 ;  /* 0x00000005020079a6 */ /* 0x001fe2000c12f308 */
[----:B------:R-:W-:Y:S05]  /*04a0*/  EXIT ;  /* 0x000000000000794d */ /* 0x000fea0003800000 */
.L_x_8:
[----:B------:R-:W-:-:S00]  /*04b0*/  BRA `(.L_x_8) ;  /* 0xfffffffc00fc7947 */ /* 0x000fc0000383ffff */
[----:B------:R-:W-:-:S00]  /*04c0*/  NOP ;  /* 0x0000000000007918 */ /* 0x000fc00000000000 */
        /* <DEDUP_REMOVED lines=11> */
.L_x_9:


//--------------------- .nv.shared._Z18dot_product_kernelPfS_S_j --------------------------
	.section	.nv.shared._Z18dot_product_kernelPfS_S_j,"aw",@nobits
	.sectionflags	@""
	.align	4
.nv.shared._Z18dot_product_kernelPfS_S_j:
	.zero		3072


//--------------------- .nv.shared.reserved.0     --------------------------
	.section	.nv.shared.reserved.0,"aw",@nobits
	.weak		__nv_reservedSMEM_offset_0_alias
	.size		__nv_reservedSMEM_offset_0_alias, 0, 64
	.other		__nv_reservedSMEM_offset_0_alias,@"STO_CUDA_RESERVED_SHARED STV_DEFAULT"
__nv_reservedSMEM_offset_0_alias:
	.zero		0
	.zero		64


//--------------------- .nv.constant0._Z18dot_product_kernelPfS_S_j --------------------------
	.section	.nv.constant0._Z18dot_product_kernelPfS_S_j,"a",@progbits
	.sectionflags	@""
	.align	4
.nv.constant0._Z18dot_product_kernelPfS_S_j:
	.zero		924


//--------------------- SYMBOLS --------------------------

	.type		.nv.reservedSmem.offset0,@object
	.size		.nv.reservedSmem.offset0,0x4
	.type		.nv.reservedSmem.cap,@object
	.size		.nv.reservedSmem.cap,0x4
